	.headerflags	@"EF_CUDA_TEXMODE_UNIFIED EF_CUDA_64BIT_ADDRESS EF_CUDA_ACCELERATORS EF_CUDA_SM90 EF_CUDA_VIRTUAL_SM(EF_CUDA_SM90)"
	.elftype	@"ET_EXEC"


//--------------------- .nv.info                  --------------------------
	.section	.nv.info,"",@"SHT_CUDA_INFO"
	.align	4


	//----- nvinfo : EIATTR_REGCOUNT
	.align		4
        /*0000*/ 	.byte	0x04, 0x2f
        /*0002*/ 	.short	(.L_1 - .L_0)
	.align		4
.L_0:
        /*0004*/ 	.word	index@(triton_poi_fused_reflection_pad2d_3)
        /*0008*/ 	.word	0x00000014


	//----- nvinfo : EIATTR_MIN_STACK_SIZE
	.align		4
.L_1:
        /*000c*/ 	.byte	0x04, 0x12
        /*000e*/ 	.short	(.L_3 - .L_2)
	.align		4
.L_2:
        /*0010*/ 	.word	index@(triton_poi_fused_reflection_pad2d_3)
        /*0014*/ 	.word	0x00000000


	//----- nvinfo : EIATTR_FRAME_SIZE
	.align		4
.L_3:
        /*0018*/ 	.byte	0x04, 0x11
        /*001a*/ 	.short	(.L_5 - .L_4)
	.align		4
.L_4:
        /*001c*/ 	.word	index@(triton_poi_fused_reflection_pad2d_3)
        /*0020*/ 	.word	0x00000000


	//----- nvinfo : EIATTR_MIN_STACK_SIZE
	.align		4
.L_5:
        /*0024*/ 	.byte	0x04, 0x12
        /*0026*/ 	.short	(.L_7 - .L_6)
	.align		4
.L_6:
        /*0028*/ 	.word	index@(triton_poi_fused_reflection_pad2d_3)
        /*002c*/ 	.word	0x00000000
.L_7:


//--------------------- .nv.info.triton_poi_fused_reflection_pad2d_3 --------------------------
	.section	.nv.info.triton_poi_fused_reflection_pad2d_3,"",@"SHT_CUDA_INFO"
	.sectionflags	@""
	.align	4


	//----- nvinfo : EIATTR_CUDA_API_VERSION
	.align		4
        /*0000*/ 	.byte	0x04, 0x37
        /*0002*/ 	.short	(.L_9 - .L_8)
.L_8:
        /*0004*/ 	.word	0x0000007c


	//----- nvinfo : EIATTR_KPARAM_INFO
	.align		4
.L_9:
        /*0008*/ 	.byte	0x04, 0x17
        /*000a*/ 	.short	(.L_11 - .L_10)
.L_10:
        /*000c*/ 	.word	0x00000000
        /*0010*/ 	.short	0x0004
        /*0012*/ 	.short	0x0020
        /*0014*/ 	.byte	0x00, 0xf0, 0x11, 0x00


	//----- nvinfo : EIATTR_KPARAM_INFO
	.align		4
.L_11:
        /*0018*/ 	.byte	0x04, 0x17
        /*001a*/ 	.short	(.L_13 - .L_12)
.L_12:
        /*001c*/ 	.word	0x00000000
        /*0020*/ 	.short	0x0003
        /*0022*/ 	.short	0x0018
        /*0024*/ 	.byte	0x00, 0xf4, 0x21, 0x00


	//----- nvinfo : EIATTR_KPARAM_INFO
	.align		4
.L_13:
        /*0028*/ 	.byte	0x04, 0x17
        /*002a*/ 	.short	(.L_15 - .L_14)
.L_14:
        /*002c*/ 	.word	0x00000000
        /*0030*/ 	.short	0x0002
        /*0032*/ 	.short	0x0010
        /*0034*/ 	.byte	0x00, 0xf4, 0x21, 0x00


	//----- nvinfo : EIATTR_KPARAM_INFO
	.align		4
.L_15:
        /*0038*/ 	.byte	0x04, 0x17
        /*003a*/ 	.short	(.L_17 - .L_16)
.L_16:
        /*003c*/ 	.word	0x00000000
        /*0040*/ 	.short	0x0001
        /*0042*/ 	.short	0x0008
        /*0044*/ 	.byte	0x00, 0xf4, 0x21, 0x00


	//----- nvinfo : EIATTR_KPARAM_INFO
	.align		4
.L_17:
        /*0048*/ 	.byte	0x04, 0x17
        /*004a*/ 	.short	(.L_19 - .L_18)
.L_18:
        /*004c*/ 	.word	0x00000000
        /*0050*/ 	.short	0x0000
        /*0052*/ 	.short	0x0000
        /*0054*/ 	.byte	0x00, 0xf4, 0x21, 0x00


	//----- nvinfo : EIATTR_SPARSE_MMA_MASK
	.align		4
.L_19:
        /*0058*/ 	.byte	0x03, 0x50
        /*005a*/ 	.short	0x0000


	//----- nvinfo : EIATTR_MAXREG_COUNT
	.align		4
        /*005c*/ 	.byte	0x03, 0x1b
        /*005e*/ 	.short	0x00ff


	//----- nvinfo : EIATTR_EXIT_INSTR_OFFSETS
	.align		4
        /*0060*/ 	.byte	0x04, 0x1c
        /*0062*/ 	.short	(.L_21 - .L_20)


	//   ....[0]....
.L_20:
        /*0064*/ 	.word	0x00000470


	//   ....[1]....
        /*0068*/ 	.word	0x00000490


	//----- nvinfo : EIATTR_REQNTID
	.align		4
.L_21:
        /*006c*/ 	.byte	0x04, 0x10
        /*006e*/ 	.short	(.L_23 - .L_22)
.L_22:
        /*0070*/ 	.word	0x00000100
        /*0074*/ 	.word	0x00000001
        /*0078*/ 	.word	0x00000001


	//----- nvinfo : EIATTR_CBANK_PARAM_SIZE
	.align		4
.L_23:
        /*007c*/ 	.byte	0x03, 0x19
        /*007e*/ 	.short	0x0024


	//----- nvinfo : EIATTR_PARAM_CBANK
	.align		4
        /*0080*/ 	.byte	0x04, 0x0a
        /*0082*/ 	.short	(.L_25 - .L_24)
	.align		4
.L_24:
        /*0084*/ 	.word	index@(.nv.constant0.triton_poi_fused_reflection_pad2d_3)
        /*0088*/ 	.short	0x0210
        /*008a*/ 	.short	0x0024


	//----- nvinfo : EIATTR_SW_WAR
	.align		4
.L_25:
        /*008c*/ 	.byte	0x04, 0x36
        /*008e*/ 	.short	(.L_27 - .L_26)
.L_26:
        /*0090*/ 	.word	0x00000008
.L_27:


//--------------------- .nv.callgraph             --------------------------
	.section	.nv.callgraph,"",@"SHT_CUDA_CALLGRAPH"
	.align	4
	.sectionentsize	8
	.align		4
        /*0000*/ 	.word	0x00000000
	.align		4
        /*0004*/ 	.word	0xffffffff
	.align		4
        /*0008*/ 	.word	0x00000000
	.align		4
        /*000c*/ 	.word	0xfffffffe
	.align		4
        /*0010*/ 	.word	0x00000000
	.align		4
        /*0014*/ 	.word	0xfffffffd
	.align		4
        /*0018*/ 	.word	0x00000000
	.align		4
        /*001c*/ 	.word	0xfffffffc


//--------------------- .text.triton_poi_fused_reflection_pad2d_3 --------------------------
	.section	.text.triton_poi_fused_reflection_pad2d_3,"ax",@progbits
	.align	128
        .global         triton_poi_fused_reflection_pad2d_3
        .type           triton_poi_fused_reflection_pad2d_3,@function
        .size           triton_poi_fused_reflection_pad2d_3,(.L_x_1 - triton_poi_fused_reflection_pad2d_3)
        .other          triton_poi_fused_reflection_pad2d_3,@"STO_CUDA_ENTRY STV_DEFAULT"
triton_poi_fused_reflection_pad2d_3:
.text.triton_poi_fused_reflection_pad2d_3:
[----:B------:R-:W0:Y:S02]  /*0000*/  LDC R1, c[0x0][0x28] ;  /* 0x00000a00ff017b82 */ /* 0x000e240000000800 */
[----:B------:R-:W1:Y:S01]  /*0010*/  S2R R0, SR_TID.X ;  /* 0x0000000000007919 */ /* 0x000e620000002100 */
[----:B------:R-:W-:Y:S01]  /*0020*/  ULDC.64 UR4, c[0x0][0x208] ;  /* 0x0000820000047ab9 */ /* 0x000fe20000000a00 */
[----:B------:R-:W2:Y:S01]  /*0030*/  S2R R3, SR_CTAID.X ;  /* 0x0000000000037919 */ /* 0x000ea20000002500 */
[----:B-1----:R-:W-:-:S05]  /*0040*/  IMAD.SHL.U32 R0, R0, 0x2, RZ ;  /* 0x0000000200007824 */ /* 0x002fca00078e00ff */
[----:B------:R-:W-:-:S05]  /*0050*/  LOP3.LUT R0, R0, 0x1fe, RZ, 0xc0, !PT ;  /* 0x000001fe00007812 */ /* 0x000fca00078ec0ff */
[----:B--2---:R-:W-:-:S04]  /*0060*/  IMAD R0, R3, 0x200, R0 ;  /* 0x0000020003007824 */ /* 0x004fc800078e0200 */
[C---:B------:R-:W-:Y:S01]  /*0070*/  IMAD.HI R3, R0.reuse, 0x3e0f83e1, RZ ;  /* 0x3e0f83e100037827 */ /* 0x040fe200078e02ff */
[----:B------:R-:W-:-:S03]  /*0080*/  ISETP.GE.AND P2, PT, R0, 0x110400, PT ;  /* 0x001104000000780c */ /* 0x000fc60003f46270 */
[----:B------:R-:W-:Y:S01]  /*0090*/  VIADD R2, R0, 0x1 ;  /* 0x0000000100027836 */ /* 0x000fe20000000000 */
[----:B------:R-:W-:-:S04]  /*00a0*/  SHF.R.U32.HI R4, RZ, 0x1f, R3 ;  /* 0x0000001fff047819 */ /* 0x000fc80000011603 */
[----:B------:R-:W-:Y:S01]  /*00b0*/  LEA.HI.SX32 R5, R3, R4, 0x1c ;  /* 0x0000000403057211 */ /* 0x000fe200078fe2ff */
[----:B------:R-:W-:-:S04]  /*00c0*/  IMAD.HI R3, R2, 0x3e0f83e1, RZ ;  /* 0x3e0f83e102037827 */ /* 0x000fc800078e02ff */
[----:B------:R-:W-:Y:S01]  /*00d0*/  IMAD.HI R6, R5, 0x3e0f83e1, RZ ;  /* 0x3e0f83e105067827 */ /* 0x000fe200078e02ff */
[----:B------:R-:W-:-:S04]  /*00e0*/  SHF.R.U32.HI R4, RZ, 0x1f, R3 ;  /* 0x0000001fff047819 */ /* 0x000fc80000011603 */
[----:B------:R-:W-:Y:S02]  /*00f0*/  SHF.R.U32.HI R7, RZ, 0x1f, R6 ;  /* 0x0000001fff077819 */ /* 0x000fe40000011606 */
[----:B------:R-:W-:Y:S01]  /*0100*/  LEA.HI.SX32 R4, R3, R4, 0x1c ;  /* 0x0000000403047211 */ /* 0x000fe200078fe2ff */
[----:B------:R-:W-:Y:S01]  /*0110*/  IMAD R3, R5, 0x42, RZ ;  /* 0x0000004205037824 */ /* 0x000fe200078e02ff */
[----:B------:R-:W-:Y:S01]  /*0120*/  LEA.HI.SX32 R6, R6, R7, 0x1c ;  /* 0x0000000706067211 */ /* 0x000fe200078fe2ff */
[----:B------:R-:W-:-:S03]  /*0130*/  IMAD.HI R7, R0, 0x3c2e1347, RZ ;  /* 0x3c2e134700077827 */ /* 0x000fc600078e02ff */
[----:B------:R-:W-:Y:S01]  /*0140*/  LOP3.LUT R9, RZ, R3, RZ, 0x33, !PT ;  /* 0x00000003ff097212 */ /* 0x000fe200078e33ff */
[----:B------:R-:W-:Y:S01]  /*0150*/  IMAD R8, R6, 0x42, RZ ;  /* 0x0000004206087824 */ /* 0x000fe200078e02ff */
[----:B------:R-:W-:Y:S01]  /*0160*/  SHF.R.U32.HI R6, RZ, 0x1f, R7 ;  /* 0x0000001fff067819 */ /* 0x000fe20000011607 */
[----:B------:R-:W-:Y:S02]  /*0170*/  IMAD R4, R4, 0x42, RZ ;  /* 0x0000004204047824 */ /* 0x000fe400078e02ff */
[----:B------:R-:W-:Y:S01]  /*0180*/  IMAD.IADD R9, R0, 0x1, R9 ;  /* 0x0000000100097824 */ /* 0x000fe200078e0209 */
[----:B------:R-:W-:Y:S02]  /*0190*/  LOP3.LUT R8, RZ, R8, RZ, 0x33, !PT ;  /* 0x00000008ff087212 */ /* 0x000fe400078e33ff */
[----:B------:R-:W-:Y:S02]  /*01a0*/  LOP3.LUT R3, RZ, R4, RZ, 0x33, !PT ;  /* 0x00000004ff037212 */ /* 0x000fe400078e33ff */
[----:B------:R-:W-:Y:S01]  /*01b0*/  IABS R10, R9 ;  /* 0x00000009000a7213 */ /* 0x000fe20000000000 */
[----:B------:R-:W-:Y:S01]  /*01c0*/  IMAD.IADD R5, R5, 0x1, R8 ;  /* 0x0000000105057824 */ /* 0x000fe200078e0208 */
[----:B------:R-:W-:Y:S01]  /*01d0*/  IADD3 R3, R2, R3, RZ ;  /* 0x0000000302037210 */ /* 0x000fe20007ffe0ff */
[----:B------:R-:W1:Y:S01]  /*01e0*/  LDC.64 R8, c[0x0][0x218] ;  /* 0x00008600ff087b82 */ /* 0x000e620000000a00 */
[----:B------:R-:W-:Y:S01]  /*01f0*/  LEA.HI.SX32 R7, R7, R6, 0x16 ;  /* 0x0000000607077211 */ /* 0x000fe200078fb2ff */
[----:B------:R-:W-:Y:S01]  /*0200*/  VIADD R10, R10, 0xffffffc1 ;  /* 0xffffffc10a0a7836 */ /* 0x000fe20000000000 */
[----:B------:R-:W-:-:S02]  /*0210*/  IABS R11, R5 ;  /* 0x00000005000b7213 */ /* 0x000fc40000000000 */
[----:B------:R-:W-:Y:S02]  /*0220*/  IABS R6, R3 ;  /* 0x0000000300067213 */ /* 0x000fe40000000000 */
[----:B------:R-:W-:Y:S01]  /*0230*/  IABS R12, R10 ;  /* 0x0000000a000c7213 */ /* 0x000fe20000000000 */
[----:B------:R-:W2:Y:S01]  /*0240*/  LDC.64 R4, c[0x0][0x210] ;  /* 0x00008400ff047b82 */ /* 0x000ea20000000a00 */
[----:B------:R-:W-:Y:S01]  /*0250*/  IADD3 R6, R6, -0x3f, RZ ;  /* 0xffffffc106067810 */ /* 0x000fe20007ffe0ff */
[----:B------:R-:W-:Y:S02]  /*0260*/  VIADD R10, R11, 0xffffffc1 ;  /* 0xffffffc10b0a7836 */ /* 0x000fe40000000000 */
[----:B------:R-:W-:Y:S01]  /*0270*/  IMAD.MOV.U32 R11, RZ, RZ, R12 ;  /* 0x000000ffff0b7224 */ /* 0x000fe200078e000c */
[----:B------:R-:W-:Y:S02]  /*0280*/  IABS R15, R6 ;  /* 0x00000006000f7213 */ /* 0x000fe40000000000 */
[----:B------:R-:W-:Y:S01]  /*0290*/  LEA R6, R7, 0xfff, 0xc ;  /* 0x00000fff07067811 */ /* 0x000fe200078e60ff */
[----:B------:R-:W3:Y:S01]  /*02a0*/  LDC.64 R2, c[0x0][0x220] ;  /* 0x00008800ff027b82 */ /* 0x000ee20000000a00 */
[----:B------:R-:W-:-:S02]  /*02b0*/  IABS R13, R10 ;  /* 0x0000000a000d7213 */ /* 0x000fc40000000000 */
[----:B------:R-:W-:Y:S01]  /*02c0*/  IADD3 R12, R6, -R11, RZ ;  /* 0x8000000b060c7210 */ /* 0x000fe20007ffe0ff */
[----:B------:R-:W-:Y:S01]  /*02d0*/  IMAD.IADD R6, R6, 0x1, -R15 ;  /* 0x0000000106067824 */ /* 0x000fe200078e0a0f */
[----:B------:R-:W-:Y:S01]  /*02e0*/  CS2R R14, SRZ ;  /* 0x00000000000e7805 */ /* 0x000fe2000001ff00 */
[----:B-1----:R-:W-:-:S04]  /*02f0*/  IMAD.WIDE R10, R7, 0x4, R8 ;  /* 0x00000004070a7825 */ /* 0x002fc800078e0208 */
[C---:B------:R-:W-:Y:S01]  /*0300*/  IMAD R9, R13.reuse, -0x40, R12 ;  /* 0xffffffc00d097824 */ /* 0x040fe200078e020c */
[----:B------:R-:W-:Y:S01]  /*0310*/  CS2R R16, SRZ ;  /* 0x0000000000107805 */ /* 0x000fe2000001ff00 */
[----:B------:R-:W-:Y:S01]  /*0320*/  IMAD R13, R13, -0x40, R6 ;  /* 0xffffffc00d0d7824 */ /* 0x000fe200078e0206 */
[----:B------:R-:W4:Y:S01]  /*0330*/  @!P2 LDG.E.EL R15, desc[UR4][R10.64] ;  /* 0x000000040a0fa981 */ /* 0x000f22000c2e1900 */
[----:B--2---:R-:W-:-:S03]  /*0340*/  IMAD.WIDE R8, R9, 0x4, R4 ;  /* 0x0000000409087825 */ /* 0x004fc600078e0204 */
[----:B------:R-:W2:Y:S01]  /*0350*/  @!P2 LDG.E.EL R14, desc[UR4][R10.64] ;  /* 0x000000040a0ea981 */ /* 0x000ea2000c2e1900 */
[----:B------:R-:W-:Y:S01]  /*0360*/  IMAD.WIDE R4, R13, 0x4, R4 ;  /* 0x000000040d047825 */ /* 0x000fe200078e0204 */
[----:B------:R-:W-:-:S03]  /*0370*/  CS2R R12, SRZ ;  /* 0x00000000000c7805 */ /* 0x000fc6000001ff00 */
[----:B---3--:R-:W-:Y:S02]  /*0380*/  IMAD.WIDE R2, R7, 0x4, R2 ;  /* 0x0000000407027825 */ /* 0x008fe400078e0202 */
[----:B------:R-:W1:Y:S01]  /*0390*/  LDC.64 R6, c[0x0][0x228] ;  /* 0x00008a00ff067b82 */ /* 0x000e620000000a00 */
[----:B------:R-:W4:Y:S04]  /*03a0*/  @!P2 LDG.E.EL R12, desc[UR4][R8.64] ;  /* 0x00000004080ca981 */ /* 0x000f28000c2e1900 */
[----:B------:R-:W2:Y:S04]  /*03b0*/  @!P2 LDG.E.EL R13, desc[UR4][R4.64] ;  /* 0x00000004040da981 */ /* 0x000ea8000c2e1900 */
[----:B------:R-:W3:Y:S04]  /*03c0*/  @!P2 LDG.E.EL R16, desc[UR4][R2.64] ;  /* 0x000000040210a981 */ /* 0x000ee8000c2e1900 */
[----:B------:R-:W5:Y:S01]  /*03d0*/  @!P2 LDG.E.EL R17, desc[UR4][R2.64] ;  /* 0x000000040211a981 */ /* 0x000f62000c2e1900 */
[----:B-1----:R-:W-:-:S04]  /*03e0*/  IMAD.WIDE R6, R0, 0x4, R6 ;  /* 0x0000000400067825 */ /* 0x002fc800078e0206 */
[----:B----4-:R-:W-:Y:S01]  /*03f0*/  FADD R15, -R15, R12 ;  /* 0x0000000c0f0f7221 */ /* 0x010fe20000000100 */
[----:B--2---:R-:W-:-:S03]  /*0400*/  FADD R14, -R14, R13 ;  /* 0x0000000d0e0e7221 */ /* 0x004fc60000000100 */
[----:B---3--:R-:W-:Y:S01]  /*0410*/  FMUL R15, R15, R16 ;  /* 0x000000100f0f7220 */ /* 0x008fe20000400000 */
[----:B-----5:R-:W-:-:S04]  /*0420*/  FMUL R14, R14, R17 ;  /* 0x000000110e0e7220 */ /* 0x020fc80000400000 */
[C---:B------:R-:W-:Y:S02]  /*0430*/  FSETP.GEU.AND P0, PT, R15.reuse, RZ, PT ;  /* 0x000000ff0f00720b */ /* 0x040fe40003f0e000 */
[C---:B------:R-:W-:Y:S02]  /*0440*/  FSETP.GEU.AND P1, PT, R14.reuse, RZ, PT ;  /* 0x000000ff0e00720b */ /* 0x040fe40003f2e000 */
[----:B------:R-:W-:Y:S02]  /*0450*/  FSEL R4, R15, RZ, P0 ;  /* 0x000000ff0f047208 */ /* 0x000fe40000000000 */
[----:B------:R-:W-:Y:S01]  /*0460*/  FSEL R5, R14, RZ, P1 ;  /* 0x000000ff0e057208 */ /* 0x000fe20000800000 */
[----:B------:R-:W-:Y:S08]  /*0470*/  @P2 EXIT ;  /* 0x000000000000294d */ /* 0x000ff00003800000 */
[----:B------:R-:W-:Y:S01]  /*0480*/  STG.E.64 desc[UR4][R6.64], R4 ;  /* 0x0000000406007986 */ /* 0x000fe2000c101b04 */
[----:B------:R-:W-:Y:S05]  /*0490*/  EXIT ;  /* 0x000000000000794d */ /* 0x000fea0003800000 */
.L_x_0:
[----:B------:R-:W-:-:S00]  /*04a0*/  BRA `(.L_x_0) ;  /* 0xfffffffc00fc7947 */ /* 0x000fc0000383ffff */
[----:B------:R-:W-:-:S00]  /*04b0*/  NOP ;  /* 0x0000000000007918 */ /* 0x000fc00000000000 */
        /* <DEDUP_REMOVED lines=12> */
.L_x_1:


//--------------------- .nv.constant0.triton_poi_fused_reflection_pad2d_3 --------------------------
	.section	.nv.constant0.triton_poi_fused_reflection_pad2d_3,"a",@progbits
	.sectionflags	@""
	.align	4
.nv.constant0.triton_poi_fused_reflection_pad2d_3:
	.zero		564
